//
// Generated by NVIDIA NVVM Compiler
//
// Compiler Build ID: CL-36424714
// Cuda compilation tools, release 13.0, V13.0.88
// Based on NVVM 20.0.0
//

.version 9.0
.target sm_100
.address_size 64

	// .globl	_Z11element_mulP13__nv_bfloat16S0_S0_i

.visible .entry _Z11element_mulP13__nv_bfloat16S0_S0_i(
	.param .u64 .ptr .align 1 _Z11element_mulP13__nv_bfloat16S0_S0_i_param_0,
	.param .u64 .ptr .align 1 _Z11element_mulP13__nv_bfloat16S0_S0_i_param_1,
	.param .u64 .ptr .align 1 _Z11element_mulP13__nv_bfloat16S0_S0_i_param_2,
	.param .u32 _Z11element_mulP13__nv_bfloat16S0_S0_i_param_3
)
{
	.reg .pred 	%p<2>;
	.reg .b16 	%rs<4>;
	.reg .b32 	%r<6>;
	.reg .b32 	%f<4>;
	.reg .b64 	%rd<11>;

	ld.param.u64 	%rd1, [_Z11element_mulP13__nv_bfloat16S0_S0_i_param_0];
	ld.param.u64 	%rd2, [_Z11element_mulP13__nv_bfloat16S0_S0_i_param_1];
	ld.param.u64 	%rd3, [_Z11element_mulP13__nv_bfloat16S0_S0_i_param_2];
	ld.param.u32 	%r2, [_Z11element_mulP13__nv_bfloat16S0_S0_i_param_3];
	mov.u32 	%r3, %ctaid.x;
	mov.u32 	%r4, %ntid.x;
	mov.u32 	%r5, %tid.x;
	mad.lo.s32 	%r1, %r3, %r4, %r5;
	setp.ge.s32 	%p1, %r1, %r2;
	@%p1 bra 	$L__BB0_2;
	cvta.to.global.u64 	%rd4, %rd1;
	cvta.to.global.u64 	%rd5, %rd2;
	cvta.to.global.u64 	%rd6, %rd3;
	mul.wide.s32 	%rd7, %r1, 2;
	add.s64 	%rd8, %rd4, %rd7;
	ld.global.u16 	%rs1, [%rd8];
	// begin inline asm
	{ cvt.f32.bf16 %f1, %rs1;}

	// end inline asm
	add.s64 	%rd9, %rd5, %rd7;
	ld.global.u16 	%rs2, [%rd9];
	// begin inline asm
	{ cvt.f32.bf16 %f2, %rs2;}

	// end inline asm
	mul.f32 	%f3, %f1, %f2;
	// begin inline asm
	{  cvt.rn.bf16.f32 %rs3, %f3;}

	// end inline asm
	add.s64 	%rd10, %rd6, %rd7;
	st.global.u16 	[%rd10], %rs3;
$L__BB0_2:
	ret;

}


// ===== COMPILED SASS (sm_100) =====

	.target	sm_100

	.elftype	@"ET_EXEC"


//--------------------- .note.nv.tkinfo           --------------------------
	.section	.note.nv.tkinfo,"",@"SHT_NOTE"
	.sectionflags	@"SHF_NOTE_NV_TKINFO"
	.tkinfo
        /*0018*/ 	.word	0x00000002
        /*0030*/ 	.string	""
        /*0030*/ 	.string	"ptxas"
        /*0030*/ 	.string	"Cuda compilation tools, release 13.0, V13.0.88"
        /*0030*/ 	.string	"Build cuda_13.0.r13.0/compiler.36424714_0"
        /*0030*/ 	.string	"-arch sm_100 -m 64 "



//--------------------- .note.nv.cuinfo           --------------------------
	.section	.note.nv.cuinfo,"",@"SHT_NOTE"
	.sectionflags	@"SHF_NOTE_NV_CUINFO"
        /*0018*/ 	.short	0x0002
        /*001a*/ 	.short	0x0064
        /*001c*/ 	.short	0x0082
	.zero		2


//--------------------- .nv.info                  --------------------------
	.section	.nv.info,"",@"SHT_CUDA_INFO"
	.align	4


	//----- nvinfo : EIATTR_REGCOUNT
	.align		4
        /*0000*/ 	.byte	0x04, 0x2f
        /*0002*/ 	.short	(.L_1 - .L_0)
	.align		4
.L_0:
        /*0004*/ 	.word	index@(_Z11element_mulP13__nv_bfloat16S0_S0_i)
        /*0008*/ 	.word	0x0000000e


	//----- nvinfo : EIATTR_FRAME_SIZE
	.align		4
.L_1:
        /*000c*/ 	.byte	0x04, 0x11
        /*000e*/ 	.short	(.L_3 - .L_2)
	.align		4
.L_2:
        /*0010*/ 	.word	index@(_Z11element_mulP13__nv_bfloat16S0_S0_i)
        /*0014*/ 	.word	0x00000000


	//----- nvinfo : EIATTR_MIN_STACK_SIZE
	.align		4
.L_3:
        /*0018*/ 	.byte	0x04, 0x12
        /*001a*/ 	.short	(.L_5 - .L_4)
	.align		4
.L_4:
        /*001c*/ 	.word	index@(_Z11element_mulP13__nv_bfloat16S0_S0_i)
        /*0020*/ 	.word	0x00000000
.L_5:


//--------------------- .nv.compat                --------------------------
	.section	.nv.compat,"",@"SHT_CUDA_COMPAT_INFO"
	.align	4
        /*0000*/ 	.byte	0x02, 0x09, 0x00, 0x00, 0x02, 0x02, 0x01, 0x00, 0x02, 0x05, 0x05, 0x00, 0x03, 0x07, 0x01, 0x01
        /*0010*/ 	.byte	0x02, 0x03, 0x00, 0x00, 0x02, 0x06, 0x01, 0x00, 0x04, 0x0b, 0x08, 0x00, 0x09, 0x00, 0x00, 0x00
        /*0020*/ 	.byte	0x00, 0x00, 0x00, 0x00


//--------------------- .nv.info._Z11element_mulP13__nv_bfloat16S0_S0_i --------------------------
	.section	.nv.info._Z11element_mulP13__nv_bfloat16S0_S0_i,"",@"SHT_CUDA_INFO"
	.sectionflags	@""
	.align	4


	//----- nvinfo : EIATTR_CUDA_API_VERSION
	.align		4
        /*0000*/ 	.byte	0x04, 0x37
        /*0002*/ 	.short	(.L_7 - .L_6)
.L_6:
        /*0004*/ 	.word	0x00000082


	//----- nvinfo : EIATTR_KPARAM_INFO
	.align		4
.L_7:
        /*0008*/ 	.byte	0x04, 0x17
        /*000a*/ 	.short	(.L_9 - .L_8)
.L_8:
        /*000c*/ 	.word	0x00000000
        /*0010*/ 	.short	0x0003
        /*0012*/ 	.short	0x0018
        /*0014*/ 	.byte	0x00, 0xf0, 0x11, 0x00


	//----- nvinfo : EIATTR_KPARAM_INFO
	.align		4
.L_9:
        /*0018*/ 	.byte	0x04, 0x17
        /*001a*/ 	.short	(.L_11 - .L_10)
.L_10:
        /*001c*/ 	.word	0x00000000
        /*0020*/ 	.short	0x0002
        /*0022*/ 	.short	0x0010
        /*0024*/ 	.byte	0x00, 0xf5, 0x21, 0x00


	//----- nvinfo : EIATTR_KPARAM_INFO
	.align		4
.L_11:
        /*0028*/ 	.byte	0x04, 0x17
        /*002a*/ 	.short	(.L_13 - .L_12)
.L_12:
        /*002c*/ 	.word	0x00000000
        /*0030*/ 	.short	0x0001
        /*0032*/ 	.short	0x0008
        /*0034*/ 	.byte	0x00, 0xf5, 0x21, 0x00


	//----- nvinfo : EIATTR_KPARAM_INFO
	.align		4
.L_13:
        /*0038*/ 	.byte	0x04, 0x17
        /*003a*/ 	.short	(.L_15 - .L_14)
.L_14:
        /*003c*/ 	.word	0x00000000
        /*0040*/ 	.short	0x0000
        /*0042*/ 	.short	0x0000
        /*0044*/ 	.byte	0x00, 0xf5, 0x21, 0x00


	//----- nvinfo : EIATTR_SPARSE_MMA_MASK
	.align		4
.L_15:
        /*0048*/ 	.byte	0x03, 0x50
        /*004a*/ 	.short	0x0000


	//----- nvinfo : EIATTR_MAXREG_COUNT
	.align		4
        /*004c*/ 	.byte	0x03, 0x1b
        /*004e*/ 	.short	0x00ff


	//----- nvinfo : EIATTR_MERCURY_ISA_VERSION
	.align		4
        /*0050*/ 	.byte	0x03, 0x5f
        /*0052*/ 	.short	0x0101


	//----- nvinfo : EIATTR_VRC_CTA_INIT_COUNT
	.align		4
        /*0054*/ 	.byte	0x02, 0x4a
	.zero		1
	.zero		1


	//----- nvinfo : EIATTR_EXIT_INSTR_OFFSETS
	.align		4
        /*0058*/ 	.byte	0x04, 0x1c
        /*005a*/ 	.short	(.L_17 - .L_16)


	//   ....[0]....
.L_16:
        /*005c*/ 	.word	0x00000070


	//   ....[1]....
        /*0060*/ 	.word	0x00000160


	//----- nvinfo : EIATTR_CBANK_PARAM_SIZE
	.align		4
.L_17:
        /*0064*/ 	.byte	0x03, 0x19
        /*0066*/ 	.short	0x001c


	//----- nvinfo : EIATTR_PARAM_CBANK
	.align		4
        /*0068*/ 	.byte	0x04, 0x0a
        /*006a*/ 	.short	(.L_19 - .L_18)
	.align		4
.L_18:
        /*006c*/ 	.word	index@(.nv.constant0._Z11element_mulP13__nv_bfloat16S0_S0_i)
        /*0070*/ 	.short	0x0380
        /*0072*/ 	.short	0x001c


	//----- nvinfo : EIATTR_SW_WAR
	.align		4
.L_19:
        /*0074*/ 	.byte	0x04, 0x36
        /*0076*/ 	.short	(.L_21 - .L_20)
.L_20:
        /*0078*/ 	.word	0x00000008
.L_21:


//--------------------- .nv.callgraph             --------------------------
	.section	.nv.callgraph,"",@"SHT_CUDA_CALLGRAPH"
	.align	4
	.sectionentsize	8
	.align		4
        /*0000*/ 	.word	0x00000000
	.align		4
        /*0004*/ 	.word	0xffffffff
	.align		4
        /*0008*/ 	.word	0x00000000
	.align		4
        /*000c*/ 	.word	0xfffffffe
	.align		4
        /*0010*/ 	.word	0x00000000
	.align		4
        /*0014*/ 	.word	0xfffffffd
	.align		4
        /*0018*/ 	.word	0x00000000
	.align		4
        /*001c*/ 	.word	0xfffffffc


//--------------------- .text._Z11element_mulP13__nv_bfloat16S0_S0_i --------------------------
	.section	.text._Z11element_mulP13__nv_bfloat16S0_S0_i,"ax",@progbits
	.align	128
        .global         _Z11element_mulP13__nv_bfloat16S0_S0_i
        .type           _Z11element_mulP13__nv_bfloat16S0_S0_i,@function
        .size           _Z11element_mulP13__nv_bfloat16S0_S0_i,(.L_x_1 - _Z11element_mulP13__nv_bfloat16S0_S0_i)
        .other          _Z11element_mulP13__nv_bfloat16S0_S0_i,@"STO_CUDA_ENTRY STV_DEFAULT"
_Z11element_mulP13__nv_bfloat16S0_S0_i:
.text._Z11element_mulP13__nv_bfloat16S0_S0_i:
[----:B------:R-:W-:Y:S01]  /*0000*/  LDC R1, c[0x0][0x37c] ;  /* 0x0000df00ff017b82 */ /* 0x000fe20000000800 */
[----:B------:R-:W0:Y:S07]  /*0010*/  S2R R0, SR_TID.X ;  /* 0x0000000000007919 */ /* 0x000e2e0000002100 */
[----:B------:R-:W0:Y:S01]  /*0020*/  S2UR UR4, SR_CTAID.X ;  /* 0x00000000000479c3 */ /* 0x000e220000002500 */
[----:B------:R-:W1:Y:S07]  /*0030*/  LDCU UR5, c[0x0][0x398] ;  /* 0x00007300ff0577ac */ /* 0x000e6e0008000800 */
[----:B------:R-:W0:Y:S02]  /*0040*/  LDC R9, c[0x0][0x360] ;  /* 0x0000d800ff097b82 */ /* 0x000e240000000800 */
[----:B0-----:R-:W-:-:S05]  /*0050*/  IMAD R9, R9, UR4, R0 ;  /* 0x0000000409097c24 */ /* 0x001fca000f8e0200 */
[----:B-1----:R-:W-:-:S13]  /*0060*/  ISETP.GE.AND P0, PT, R9, UR5, PT ;  /* 0x0000000509007c0c */ /* 0x002fda000bf06270 */
[----:B------:R-:W-:Y:S05]  /*0070*/  @P0 EXIT ;  /* 0x000000000000094d */ /* 0x000fea0003800000 */
[----:B------:R-:W0:Y:S01]  /*0080*/  LDC.64 R2, c[0x0][0x380] ;  /* 0x0000e000ff027b82 */ /* 0x000e220000000a00 */
[----:B------:R-:W1:Y:S07]  /*0090*/  LDCU.64 UR4, c[0x0][0x358] ;  /* 0x00006b00ff0477ac */ /* 0x000e6e0008000a00 */
[----:B------:R-:W2:Y:S08]  /*00a0*/  LDC.64 R4, c[0x0][0x388] ;  /* 0x0000e200ff047b82 */ /* 0x000eb00000000a00 */
[----:B------:R-:W3:Y:S01]  /*00b0*/  LDC.64 R6, c[0x0][0x390] ;  /* 0x0000e400ff067b82 */ /* 0x000ee20000000a00 */
[----:B0-----:R-:W-:-:S06]  /*00c0*/  IMAD.WIDE R2, R9, 0x2, R2 ;  /* 0x0000000209027825 */ /* 0x001fcc00078e0202 */
[----:B-1----:R-:W4:Y:S01]  /*00d0*/  LDG.E.U16 R2, desc[UR4][R2.64] ;  /* 0x0000000402027981 */ /* 0x002f22000c1e1500 */
[----:B--2---:R-:W-:-:S06]  /*00e0*/  IMAD.WIDE R4, R9, 0x2, R4 ;  /* 0x0000000209047825 */ /* 0x004fcc00078e0204 */
[----:B------:R-:W2:Y:S01]  /*00f0*/  LDG.E.U16 R4, desc[UR4][R4.64] ;  /* 0x0000000404047981 */ /* 0x000ea2000c1e1500 */
[----:B---3--:R-:W-:Y:S01]  /*0100*/  IMAD.WIDE R6, R9, 0x2, R6 ;  /* 0x0000000209067825 */ /* 0x008fe200078e0206 */
[----:B----4-:R-:W-:Y:S02]  /*0110*/  SHF.L.U32 R0, R2, 0x10, RZ ;  /* 0x0000001002007819 */ /* 0x010fe400000006ff */
[----:B--2---:R-:W-:-:S05]  /*0120*/  SHF.L.U32 R11, R4, 0x10, RZ ;  /* 0x00000010040b7819 */ /* 0x004fca00000006ff */
[----:B------:R-:W-:-:S05]  /*0130*/  FMUL R0, R0, R11 ;  /* 0x0000000b00007220 */ /* 0x000fca0000400000 */
[----:B------:R-:W-:-:S05]  /*0140*/  F2FP.BF16.F32.PACK_AB R0, RZ, R0 ;  /* 0x00000000ff00723e */ /* 0x000fca00000010ff */
[----:B------:R-:W-:Y:S01]  /*0150*/  STG.E.U16 desc[UR4][R6.64], R0 ;  /* 0x0000000006007986 */ /* 0x000fe2000c101504 */
[----:B------:R-:W-:Y:S05]  /*0160*/  EXIT ;  /* 0x000000000000794d */ /* 0x000fea0003800000 */
.L_x_0:
[----:B------:R-:W-:-:S00]  /*0170*/  BRA `(.L_x_0) ;  /* 0xfffffffc00fc7947 */ /* 0x000fc0000383ffff */
[----:B------:R-:W-:-:S00]  /*0180*/  NOP ;  /* 0x0000000000007918 */ /* 0x000fc00000000000 */
[----:B------:R-:W-:-:S00]  /*0190*/  NOP ;  /* 0x0000000000007918 */ /* 0x000fc00000000000 */
[----:B------:R-:W-:-:S00]  /*01a0*/  NOP ;  /* 0x0000000000007918 */ /* 0x000fc00000000000 */
[----:B------:R-:W-:-:S00]  /*01b0*/  NOP ;  /* 0x0000000000007918 */ /* 0x000fc00000000000 */
[----:B------:R-:W-:-:S00]  /*01c0*/  NOP ;  /* 0x0000000000007918 */ /* 0x000fc00000000000 */
[----:B------:R-:W-:-:S00]  /*01d0*/  NOP ;  /* 0x0000000000007918 */ /* 0x000fc00000000000 */
[----:B------:R-:W-:-:S00]  /*01e0*/  NOP ;  /* 0x0000000000007918 */ /* 0x000fc00000000000 */
[----:B------:R-:W-:-:S00]  /*01f0*/  NOP ;  /* 0x0000000000007918 */ /* 0x000fc00000000000 */
.L_x_1:


//--------------------- .nv.shared.reserved.0     --------------------------
	.section	.nv.shared.reserved.0,"aw",@nobits
	.weak		__nv_reservedSMEM_offset_0_alias
	.size		__nv_reservedSMEM_offset_0_alias, 0, 64
	.other		__nv_reservedSMEM_offset_0_alias,@"STO_CUDA_RESERVED_SHARED STV_DEFAULT"
__nv_reservedSMEM_offset_0_alias:
	.zero		0
	.zero		64


//--------------------- .nv.constant0._Z11element_mulP13__nv_bfloat16S0_S0_i --------------------------
	.section	.nv.constant0._Z11element_mulP13__nv_bfloat16S0_S0_i,"a",@progbits
	.sectionflags	@""
	.align	4
.nv.constant0._Z11element_mulP13__nv_bfloat16S0_S0_i:
	.zero		924


//--------------------- SYMBOLS --------------------------

	.type		.nv.reservedSmem.offset0,@object
	.size		.nv.reservedSmem.offset0,0x4
